	.headerflags	@"EF_CUDA_TEXMODE_UNIFIED EF_CUDA_64BIT_ADDRESS EF_CUDA_ACCELERATORS EF_CUDA_SM90 EF_CUDA_VIRTUAL_SM(EF_CUDA_SM90)"
	.elftype	@"ET_EXEC"


//--------------------- .nv.info                  --------------------------
	.section	.nv.info,"",@"SHT_CUDA_INFO"
	.align	4


	//----- nvinfo : EIATTR_REGCOUNT
	.align		4
        /*0000*/ 	.byte	0x04, 0x2f
        /*0002*/ 	.short	(.L_1 - .L_0)
	.align		4
.L_0:
        /*0004*/ 	.word	index@(triton_poi_fused_convolution_relu_5)
        /*0008*/ 	.word	0x0000000e


	//----- nvinfo : EIATTR_MIN_STACK_SIZE
	.align		4
.L_1:
        /*000c*/ 	.byte	0x04, 0x12
        /*000e*/ 	.short	(.L_3 - .L_2)
	.align		4
.L_2:
        /*0010*/ 	.word	index@(triton_poi_fused_convolution_relu_5)
        /*0014*/ 	.word	0x00000000


	//----- nvinfo : EIATTR_FRAME_SIZE
	.align		4
.L_3:
        /*0018*/ 	.byte	0x04, 0x11
        /*001a*/ 	.short	(.L_5 - .L_4)
	.align		4
.L_4:
        /*001c*/ 	.word	index@(triton_poi_fused_convolution_relu_5)
        /*0020*/ 	.word	0x00000000


	//----- nvinfo : EIATTR_MIN_STACK_SIZE
	.align		4
.L_5:
        /*0024*/ 	.byte	0x04, 0x12
        /*0026*/ 	.short	(.L_7 - .L_6)
	.align		4
.L_6:
        /*0028*/ 	.word	index@(triton_poi_fused_convolution_relu_5)
        /*002c*/ 	.word	0x00000000
.L_7:


//--------------------- .nv.info.triton_poi_fused_convolution_relu_5 --------------------------
	.section	.nv.info.triton_poi_fused_convolution_relu_5,"",@"SHT_CUDA_INFO"
	.sectionflags	@""
	.align	4


	//----- nvinfo : EIATTR_CUDA_API_VERSION
	.align		4
        /*0000*/ 	.byte	0x04, 0x37
        /*0002*/ 	.short	(.L_9 - .L_8)
.L_8:
        /*0004*/ 	.word	0x0000007c


	//----- nvinfo : EIATTR_KPARAM_INFO
	.align		4
.L_9:
        /*0008*/ 	.byte	0x04, 0x17
        /*000a*/ 	.short	(.L_11 - .L_10)
.L_10:
        /*000c*/ 	.word	0x00000000
        /*0010*/ 	.short	0x0002
        /*0012*/ 	.short	0x0010
        /*0014*/ 	.byte	0x00, 0xf0, 0x11, 0x00


	//----- nvinfo : EIATTR_KPARAM_INFO
	.align		4
.L_11:
        /*0018*/ 	.byte	0x04, 0x17
        /*001a*/ 	.short	(.L_13 - .L_12)
.L_12:
        /*001c*/ 	.word	0x00000000
        /*0020*/ 	.short	0x0001
        /*0022*/ 	.short	0x0008
        /*0024*/ 	.byte	0x00, 0xf4, 0x21, 0x00


	//----- nvinfo : EIATTR_KPARAM_INFO
	.align		4
.L_13:
        /*0028*/ 	.byte	0x04, 0x17
        /*002a*/ 	.short	(.L_15 - .L_14)
.L_14:
        /*002c*/ 	.word	0x00000000
        /*0030*/ 	.short	0x0000
        /*0032*/ 	.short	0x0000
        /*0034*/ 	.byte	0x00, 0xf4, 0x21, 0x00


	//----- nvinfo : EIATTR_SPARSE_MMA_MASK
	.align		4
.L_15:
        /*0038*/ 	.byte	0x03, 0x50
        /*003a*/ 	.short	0x0000


	//----- nvinfo : EIATTR_MAXREG_COUNT
	.align		4
        /*003c*/ 	.byte	0x03, 0x1b
        /*003e*/ 	.short	0x00ff


	//----- nvinfo : EIATTR_EXIT_INSTR_OFFSETS
	.align		4
        /*0040*/ 	.byte	0x04, 0x1c
        /*0042*/ 	.short	(.L_17 - .L_16)


	//   ....[0]....
.L_16:
        /*0044*/ 	.word	0x00000190


	//   ....[1]....
        /*0048*/ 	.word	0x000001b0


	//----- nvinfo : EIATTR_REQNTID
	.align		4
.L_17:
        /*004c*/ 	.byte	0x04, 0x10
        /*004e*/ 	.short	(.L_19 - .L_18)
.L_18:
        /*0050*/ 	.word	0x00000080
        /*0054*/ 	.word	0x00000001
        /*0058*/ 	.word	0x00000001


	//----- nvinfo : EIATTR_CBANK_PARAM_SIZE
	.align		4
.L_19:
        /*005c*/ 	.byte	0x03, 0x19
        /*005e*/ 	.short	0x0014


	//----- nvinfo : EIATTR_PARAM_CBANK
	.align		4
        /*0060*/ 	.byte	0x04, 0x0a
        /*0062*/ 	.short	(.L_21 - .L_20)
	.align		4
.L_20:
        /*0064*/ 	.word	index@(.nv.constant0.triton_poi_fused_convolution_relu_5)
        /*0068*/ 	.short	0x0210
        /*006a*/ 	.short	0x0014


	//----- nvinfo : EIATTR_SW_WAR
	.align		4
.L_21:
        /*006c*/ 	.byte	0x04, 0x36
        /*006e*/ 	.short	(.L_23 - .L_22)
.L_22:
        /*0070*/ 	.word	0x00000008
.L_23:


//--------------------- .nv.callgraph             --------------------------
	.section	.nv.callgraph,"",@"SHT_CUDA_CALLGRAPH"
	.align	4
	.sectionentsize	8
	.align		4
        /*0000*/ 	.word	0x00000000
	.align		4
        /*0004*/ 	.word	0xffffffff
	.align		4
        /*0008*/ 	.word	0x00000000
	.align		4
        /*000c*/ 	.word	0xfffffffe
	.align		4
        /*0010*/ 	.word	0x00000000
	.align		4
        /*0014*/ 	.word	0xfffffffd
	.align		4
        /*0018*/ 	.word	0x00000000
	.align		4
        /*001c*/ 	.word	0xfffffffc


//--------------------- .text.triton_poi_fused_convolution_relu_5 --------------------------
	.section	.text.triton_poi_fused_convolution_relu_5,"ax",@progbits
	.align	128
        .global         triton_poi_fused_convolution_relu_5
        .type           triton_poi_fused_convolution_relu_5,@function
        .size           triton_poi_fused_convolution_relu_5,(.L_x_1 - triton_poi_fused_convolution_relu_5)
        .other          triton_poi_fused_convolution_relu_5,@"STO_CUDA_ENTRY STV_DEFAULT"
triton_poi_fused_convolution_relu_5:
.text.triton_poi_fused_convolution_relu_5:
[----:B------:R-:W0:Y:S02]  /*0000*/  LDC R1, c[0x0][0x28] ;  /* 0x00000a00ff017b82 */ /* 0x000e240000000800 */
[----:B------:R-:W1:Y:S01]  /*0010*/  S2R R0, SR_TID.X ;  /* 0x0000000000007919 */ /* 0x000e620000002100 */
[----:B------:R-:W2:Y:S01]  /*0020*/  LDC.64 R2, c[0x0][0x210] ;  /* 0x00008400ff027b82 */ /* 0x000ea20000000a00 */
[----:B------:R-:W-:Y:S01]  /*0030*/  ULDC.64 UR4, c[0x0][0x208] ;  /* 0x0000820000047ab9 */ /* 0x000fe20000000a00 */
[----:B------:R-:W3:Y:S06]  /*0040*/  S2R R7, SR_CTAID.X ;  /* 0x0000000000077919 */ /* 0x000eec0000002500 */
[----:B------:R-:W4:Y:S01]  /*0050*/  LDC.64 R4, c[0x0][0x218] ;  /* 0x00008600ff047b82 */ /* 0x000f220000000a00 */
[----:B-1----:R-:W-:-:S05]  /*0060*/  LOP3.LUT R0, R0, 0x7f, RZ, 0xc0, !PT ;  /* 0x0000007f00007812 */ /* 0x002fca00078ec0ff */
[----:B---3--:R-:W-:-:S04]  /*0070*/  IMAD R7, R7, 0x80, R0 ;  /* 0x0000008007077824 */ /* 0x008fc800078e0200 */
[C---:B------:R-:W-:Y:S01]  /*0080*/  IMAD.HI R0, R7.reuse, 0x1948b0fd, RZ ;  /* 0x1948b0fd07007827 */ /* 0x040fe200078e02ff */
[----:B------:R-:W-:-:S03]  /*0090*/  ISETP.GE.AND P1, PT, R7, 0xf30, PT ;  /* 0x00000f300700780c */ /* 0x000fc60003f26270 */
[----:B--2---:R-:W-:Y:S01]  /*00a0*/  IMAD.WIDE R2, R7, 0x4, R2 ;  /* 0x0000000407027825 */ /* 0x004fe200078e0202 */
[----:B------:R-:W-:-:S03]  /*00b0*/  SHF.R.U32.HI R9, RZ, 0x1f, R0 ;  /* 0x0000001fff097819 */ /* 0x000fc60000011600 */
[----:B------:R-:W-:Y:S01]  /*00c0*/  IMAD.MOV.U32 R7, RZ, RZ, RZ ;  /* 0x000000ffff077224 */ /* 0x000fe200078e00ff */
[----:B------:R-:W-:-:S05]  /*00d0*/  LEA.HI.SX32 R9, R0, R9, 0x1d ;  /* 0x0000000900097211 */ /* 0x000fca00078feaff */
[----:B------:R-:W-:-:S05]  /*00e0*/  IMAD.HI R0, R9, 0x2aaaaaab, RZ ;  /* 0x2aaaaaab09007827 */ /* 0x000fca00078e02ff */
[----:B------:R-:W-:-:S04]  /*00f0*/  SHF.R.U32.HI R11, RZ, 0x1, R0 ;  /* 0x00000001ff0b7819 */ /* 0x000fc80000011600 */
[----:B------:R-:W-:-:S05]  /*0100*/  LEA.HI R0, R0, R11, RZ, 0x1 ;  /* 0x0000000b00007211 */ /* 0x000fca00078f08ff */
[----:B------:R-:W-:Y:S01]  /*0110*/  IMAD R9, R0, -0xc, R9 ;  /* 0xfffffff400097824 */ /* 0x000fe200078e0209 */
[----:B------:R-:W-:-:S03]  /*0120*/  HFMA2.MMA R0, -RZ, RZ, 0, 0 ;  /* 0x00000000ff007435 */ /* 0x000fc600000001ff */
[----:B----4-:R-:W-:-:S05]  /*0130*/  IMAD.WIDE R4, R9, 0x4, R4 ;  /* 0x0000000409047825 */ /* 0x010fca00078e0204 */
[----:B------:R-:W2:Y:S04]  /*0140*/  @!P1 LDG.E.EL R7, desc[UR4][R4.64] ;  /* 0x0000000404079981 */ /* 0x000ea8000c2e1900 */
[----:B------:R-:W2:Y:S02]  /*0150*/  @!P1 LDG.E R0, desc[UR4][R2.64] ;  /* 0x0000000402009981 */ /* 0x000ea4000c1e1900 */
[----:B--2---:R-:W-:Y:S01]  /*0160*/  FADD R6, R7, R0 ;  /* 0x0000000007067221 */ /* 0x004fe20000000000 */
[----:B------:R-:W-:-:S04]  /*0170*/  FSETP.GEU.AND P0, PT, R0, -R7, PT ;  /* 0x800000070000720b */ /* 0x000fc80003f0e000 */
[----:B------:R-:W-:Y:S01]  /*0180*/  FSEL R7, R6, RZ, P0 ;  /* 0x000000ff06077208 */ /* 0x000fe20000000000 */
[----:B------:R-:W-:Y:S08]  /*0190*/  @P1 EXIT ;  /* 0x000000000000194d */ /* 0x000ff00003800000 */
[----:B------:R-:W-:Y:S01]  /*01a0*/  STG.E desc[UR4][R2.64], R7 ;  /* 0x0000000702007986 */ /* 0x000fe2000c101904 */
[----:B------:R-:W-:Y:S05]  /*01b0*/  EXIT ;  /* 0x000000000000794d */ /* 0x000fea0003800000 */
.L_x_0:
[----:B------:R-:W-:-:S00]  /*01c0*/  BRA `(.L_x_0) ;  /* 0xfffffffc00fc7947 */ /* 0x000fc0000383ffff */
[----:B------:R-:W-:-:S00]  /*01d0*/  NOP ;  /* 0x0000000000007918 */ /* 0x000fc00000000000 */
        /* <DEDUP_REMOVED lines=10> */
.L_x_1:


//--------------------- .nv.constant0.triton_poi_fused_convolution_relu_5 --------------------------
	.section	.nv.constant0.triton_poi_fused_convolution_relu_5,"a",@progbits
	.sectionflags	@""
	.align	4
.nv.constant0.triton_poi_fused_convolution_relu_5:
	.zero		548
